//
// Generated by NVIDIA NVVM Compiler
//
// Compiler Build ID: CL-36424714
// Cuda compilation tools, release 13.0, V13.0.88
// Based on NVVM 20.0.0
//

.version 9.0
.target sm_100
.address_size 64

	// .globl	_Z15reductionKernelPiS_i
// _ZZ15reductionKernelPiS_iE9sharedMem has been demoted

.visible .entry _Z15reductionKernelPiS_i(
	.param .u64 .ptr .align 1 _Z15reductionKernelPiS_i_param_0,
	.param .u64 .ptr .align 1 _Z15reductionKernelPiS_i_param_1,
	.param .u32 _Z15reductionKernelPiS_i_param_2
)
{
	.reg .pred 	%p<6>;
	.reg .b32 	%r<21>;
	.reg .b64 	%rd<7>;
	// demoted variable
	.shared .align 4 .b8 _ZZ15reductionKernelPiS_iE9sharedMem[1024];
	ld.param.u64 	%rd1, [_Z15reductionKernelPiS_i_param_0];
	ld.param.u64 	%rd2, [_Z15reductionKernelPiS_i_param_1];
	ld.param.u32 	%r7, [_Z15reductionKernelPiS_i_param_2];
	mov.u32 	%r1, %tid.x;
	mov.u32 	%r8, %ctaid.x;
	mov.u32 	%r20, %ntid.x;
	mad.lo.s32 	%r3, %r8, %r20, %r1;
	setp.ge.s32 	%p1, %r3, %r7;
	shl.b32 	%r9, %r1, 2;
	mov.u32 	%r10, _ZZ15reductionKernelPiS_iE9sharedMem;
	add.s32 	%r4, %r10, %r9;
	@%p1 bra 	$L__BB0_2;
	cvta.to.global.u64 	%rd3, %rd1;
	mul.wide.s32 	%rd4, %r3, 4;
	add.s64 	%rd5, %rd3, %rd4;
	ld.global.u32 	%r12, [%rd5];
	st.shared.u32 	[%r4], %r12;
	bra.uni 	$L__BB0_3;
$L__BB0_2:
	mov.b32 	%r11, 0;
	st.shared.u32 	[%r4], %r11;
$L__BB0_3:
	bar.sync 	0;
	setp.lt.u32 	%p2, %r20, 2;
	@%p2 bra 	$L__BB0_7;
$L__BB0_4:
	shr.u32 	%r6, %r20, 1;
	setp.ge.u32 	%p3, %r1, %r6;
	@%p3 bra 	$L__BB0_6;
	shl.b32 	%r13, %r6, 2;
	add.s32 	%r14, %r4, %r13;
	ld.shared.u32 	%r15, [%r14];
	ld.shared.u32 	%r16, [%r4];
	add.s32 	%r17, %r16, %r15;
	st.shared.u32 	[%r4], %r17;
$L__BB0_6:
	bar.sync 	0;
	setp.gt.u32 	%p4, %r20, 3;
	mov.u32 	%r20, %r6;
	@%p4 bra 	$L__BB0_4;
$L__BB0_7:
	setp.ne.s32 	%p5, %r1, 0;
	@%p5 bra 	$L__BB0_9;
	ld.shared.u32 	%r18, [_ZZ15reductionKernelPiS_iE9sharedMem];
	cvta.to.global.u64 	%rd6, %rd2;
	atom.global.add.u32 	%r19, [%rd6], %r18;
$L__BB0_9:
	ret;

}


// ===== COMPILED SASS (sm_100) =====

	.target	sm_100

	.elftype	@"ET_EXEC"


//--------------------- .note.nv.tkinfo           --------------------------
	.section	.note.nv.tkinfo,"",@"SHT_NOTE"
	.sectionflags	@"SHF_NOTE_NV_TKINFO"
	.tkinfo
        /*0018*/ 	.word	0x00000002
        /*0030*/ 	.string	""
        /*0030*/ 	.string	"ptxas"
        /*0030*/ 	.string	"Cuda compilation tools, release 13.0, V13.0.88"
        /*0030*/ 	.string	"Build cuda_13.0.r13.0/compiler.36424714_0"
        /*0030*/ 	.string	"-arch sm_100 -m 64 "



//--------------------- .note.nv.cuinfo           --------------------------
	.section	.note.nv.cuinfo,"",@"SHT_NOTE"
	.sectionflags	@"SHF_NOTE_NV_CUINFO"
        /*0018*/ 	.short	0x0002
        /*001a*/ 	.short	0x0064
        /*001c*/ 	.short	0x0082
	.zero		2


//--------------------- .nv.info                  --------------------------
	.section	.nv.info,"",@"SHT_CUDA_INFO"
	.align	4


	//----- nvinfo : EIATTR_REGCOUNT
	.align		4
        /*0000*/ 	.byte	0x04, 0x2f
        /*0002*/ 	.short	(.L_1 - .L_0)
	.align		4
.L_0:
        /*0004*/ 	.word	index@(_Z15reductionKernelPiS_i)
        /*0008*/ 	.word	0x0000000a


	//----- nvinfo : EIATTR_FRAME_SIZE
	.align		4
.L_1:
        /*000c*/ 	.byte	0x04, 0x11
        /*000e*/ 	.short	(.L_3 - .L_2)
	.align		4
.L_2:
        /*0010*/ 	.word	index@(_Z15reductionKernelPiS_i)
        /*0014*/ 	.word	0x00000000


	//----- nvinfo : EIATTR_MIN_STACK_SIZE
	.align		4
.L_3:
        /*0018*/ 	.byte	0x04, 0x12
        /*001a*/ 	.short	(.L_5 - .L_4)
	.align		4
.L_4:
        /*001c*/ 	.word	index@(_Z15reductionKernelPiS_i)
        /*0020*/ 	.word	0x00000000
.L_5:


//--------------------- .nv.compat                --------------------------
	.section	.nv.compat,"",@"SHT_CUDA_COMPAT_INFO"
	.align	4
        /*0000*/ 	.byte	0x02, 0x09, 0x00, 0x00, 0x02, 0x02, 0x01, 0x00, 0x02, 0x05, 0x05, 0x00, 0x03, 0x07, 0x01, 0x01
        /*0010*/ 	.byte	0x02, 0x03, 0x00, 0x00, 0x02, 0x06, 0x01, 0x00, 0x04, 0x0b, 0x08, 0x00, 0x09, 0x00, 0x00, 0x00
        /*0020*/ 	.byte	0x00, 0x00, 0x00, 0x00


//--------------------- .nv.info._Z15reductionKernelPiS_i --------------------------
	.section	.nv.info._Z15reductionKernelPiS_i,"",@"SHT_CUDA_INFO"
	.sectionflags	@""
	.align	4


	//----- nvinfo : EIATTR_CUDA_API_VERSION
	.align		4
        /*0000*/ 	.byte	0x04, 0x37
        /*0002*/ 	.short	(.L_7 - .L_6)
.L_6:
        /*0004*/ 	.word	0x00000082


	//----- nvinfo : EIATTR_KPARAM_INFO
	.align		4
.L_7:
        /*0008*/ 	.byte	0x04, 0x17
        /*000a*/ 	.short	(.L_9 - .L_8)
.L_8:
        /*000c*/ 	.word	0x00000000
        /*0010*/ 	.short	0x0002
        /*0012*/ 	.short	0x0010
        /*0014*/ 	.byte	0x00, 0xf0, 0x11, 0x00


	//----- nvinfo : EIATTR_KPARAM_INFO
	.align		4
.L_9:
        /*0018*/ 	.byte	0x04, 0x17
        /*001a*/ 	.short	(.L_11 - .L_10)
.L_10:
        /*001c*/ 	.word	0x00000000
        /*0020*/ 	.short	0x0001
        /*0022*/ 	.short	0x0008
        /*0024*/ 	.byte	0x00, 0xf5, 0x21, 0x00


	//----- nvinfo : EIATTR_KPARAM_INFO
	.align		4
.L_11:
        /*0028*/ 	.byte	0x04, 0x17
        /*002a*/ 	.short	(.L_13 - .L_12)
.L_12:
        /*002c*/ 	.word	0x00000000
        /*0030*/ 	.short	0x0000
        /*0032*/ 	.short	0x0000
        /*0034*/ 	.byte	0x00, 0xf5, 0x21, 0x00


	//----- nvinfo : EIATTR_SPARSE_MMA_MASK
	.align		4
.L_13:
        /*0038*/ 	.byte	0x03, 0x50
        /*003a*/ 	.short	0x0000


	//----- nvinfo : EIATTR_MAXREG_COUNT
	.align		4
        /*003c*/ 	.byte	0x03, 0x1b
        /*003e*/ 	.short	0x00ff


	//----- nvinfo : EIATTR_NUM_BARRIERS
	.align		4
        /*0040*/ 	.byte	0x02, 0x4c
        /*0042*/ 	.byte	0x01
	.zero		1


	//----- nvinfo : EIATTR_MERCURY_ISA_VERSION
	.align		4
        /*0044*/ 	.byte	0x03, 0x5f
        /*0046*/ 	.short	0x0101


	//----- nvinfo : EIATTR_VRC_CTA_INIT_COUNT
	.align		4
        /*0048*/ 	.byte	0x02, 0x4a
	.zero		1
	.zero		1


	//----- nvinfo : EIATTR_EXIT_INSTR_OFFSETS
	.align		4
        /*004c*/ 	.byte	0x04, 0x1c
        /*004e*/ 	.short	(.L_15 - .L_14)


	//   ....[0]....
.L_14:
        /*0050*/ 	.word	0x00000200


	//   ....[1]....
        /*0054*/ 	.word	0x00000270


	//----- nvinfo : EIATTR_CBANK_PARAM_SIZE
	.align		4
.L_15:
        /*0058*/ 	.byte	0x03, 0x19
        /*005a*/ 	.short	0x0014


	//----- nvinfo : EIATTR_PARAM_CBANK
	.align		4
        /*005c*/ 	.byte	0x04, 0x0a
        /*005e*/ 	.short	(.L_17 - .L_16)
	.align		4
.L_16:
        /*0060*/ 	.word	index@(.nv.constant0._Z15reductionKernelPiS_i)
        /*0064*/ 	.short	0x0380
        /*0066*/ 	.short	0x0014


	//----- nvinfo : EIATTR_SW_WAR
	.align		4
.L_17:
        /*0068*/ 	.byte	0x04, 0x36
        /*006a*/ 	.short	(.L_19 - .L_18)
.L_18:
        /*006c*/ 	.word	0x00000008
.L_19:


//--------------------- .nv.callgraph             --------------------------
	.section	.nv.callgraph,"",@"SHT_CUDA_CALLGRAPH"
	.align	4
	.sectionentsize	8
	.align		4
        /*0000*/ 	.word	0x00000000
	.align		4
        /*0004*/ 	.word	0xffffffff
	.align		4
        /*0008*/ 	.word	0x00000000
	.align		4
        /*000c*/ 	.word	0xfffffffe
	.align		4
        /*0010*/ 	.word	0x00000000
	.align		4
        /*0014*/ 	.word	0xfffffffd
	.align		4
        /*0018*/ 	.word	0x00000000
	.align		4
        /*001c*/ 	.word	0xfffffffc


//--------------------- .text._Z15reductionKernelPiS_i --------------------------
	.section	.text._Z15reductionKernelPiS_i,"ax",@progbits
	.align	128
        .global         _Z15reductionKernelPiS_i
        .type           _Z15reductionKernelPiS_i,@function
        .size           _Z15reductionKernelPiS_i,(.L_x_3 - _Z15reductionKernelPiS_i)
        .other          _Z15reductionKernelPiS_i,@"STO_CUDA_ENTRY STV_DEFAULT"
_Z15reductionKernelPiS_i:
.text._Z15reductionKernelPiS_i:
[----:B------:R-:W-:Y:S01]  /*0000*/  LDC R1, c[0x0][0x37c] ;  /* 0x0000df00ff017b82 */ /* 0x000fe20000000800 */
[----:B------:R-:W0:Y:S07]  /*0010*/  S2R R7, SR_TID.X ;  /* 0x0000000000077919 */ /* 0x000e2e0000002100 */
[----:B------:R-:W0:Y:S01]  /*0020*/  S2UR UR4, SR_CTAID.X ;  /* 0x00000000000479c3 */ /* 0x000e220000002500 */
[----:B------:R-:W1:Y:S01]  /*0030*/  LDCU UR5, c[0x0][0x390] ;  /* 0x00007200ff0577ac */ /* 0x000e620008000800 */
[----:B------:R-:W2:Y:S06]  /*0040*/  LDCU.64 UR6, c[0x0][0x358] ;  /* 0x00006b00ff0677ac */ /* 0x000eac0008000a00 */
[----:B------:R-:W0:Y:S02]  /*0050*/  LDC R4, c[0x0][0x360] ;  /* 0x0000d800ff047b82 */ /* 0x000e240000000800 */
[----:B0-----:R-:W-:-:S05]  /*0060*/  IMAD R5, R4, UR4, R7 ;  /* 0x0000000404057c24 */ /* 0x001fca000f8e0207 */
[----:B-1----:R-:W-:-:S13]  /*0070*/  ISETP.GE.AND P1, PT, R5, UR5, PT ;  /* 0x0000000505007c0c */ /* 0x002fda000bf26270 */
[----:B------:R-:W0:Y:S02]  /*0080*/  @!P1 LDC.64 R2, c[0x0][0x380] ;  /* 0x0000e000ff029b82 */ /* 0x000e240000000a00 */
[----:B0-----:R-:W-:-:S06]  /*0090*/  @!P1 IMAD.WIDE R2, R5, 0x4, R2 ;  /* 0x0000000405029825 */ /* 0x001fcc00078e0202 */
[----:B--2---:R-:W2:Y:S01]  /*00a0*/  @!P1 LDG.E R3, desc[UR6][R2.64] ;  /* 0x0000000602039981 */ /* 0x004ea2000c1e1900 */
[----:B------:R-:W0:Y:S01]  /*00b0*/  S2UR UR5, SR_CgaCtaId ;  /* 0x00000000000579c3 */ /* 0x000e220000008800 */
[----:B------:R-:W-:Y:S01]  /*00c0*/  UMOV UR4, 0x400 ;  /* 0x0000040000047882 */ /* 0x000fe20000000000 */
[----:B------:R-:W-:Y:S02]  /*00d0*/  ISETP.GE.U32.AND P2, PT, R4, 0x2, PT ;  /* 0x000000020400780c */ /* 0x000fe40003f46070 */
[----:B------:R-:W-:Y:S01]  /*00e0*/  ISETP.NE.AND P0, PT, R7, RZ, PT ;  /* 0x000000ff0700720c */ /* 0x000fe20003f05270 */
[----:B0-----:R-:W-:-:S06]  /*00f0*/  ULEA UR4, UR5, UR4, 0x18 ;  /* 0x0000000405047291 */ /* 0x001fcc000f8ec0ff */
[----:B------:R-:W-:-:S05]  /*0100*/  LEA R0, R7, UR4, 0x2 ;  /* 0x0000000407007c11 */ /* 0x000fca000f8e10ff */
[----:B--2---:R0:W-:Y:S04]  /*0110*/  @!P1 STS [R0], R3 ;  /* 0x0000000300009388 */ /* 0x0041e80000000800 */
[----:B------:R0:W-:Y:S01]  /*0120*/  @P1 STS [R0], RZ ;  /* 0x000000ff00001388 */ /* 0x0001e20000000800 */
[----:B------:R-:W-:Y:S06]  /*0130*/  BAR.SYNC.DEFER_BLOCKING 0x0 ;  /* 0x0000000000007b1d */ /* 0x000fec0000010000 */
[----:B------:R-:W-:Y:S05]  /*0140*/  @!P2 BRA `(.L_x_0) ;  /* 0x00000000002ca947 */ /* 0x000fea0003800000 */
.L_x_1:
[----:B------:R-:W-:-:S04]  /*0150*/  SHF.R.U32.HI R5, RZ, 0x1, R4 ;  /* 0x00000001ff057819 */ /* 0x000fc80000011604 */
[----:B------:R-:W-:-:S13]  /*0160*/  ISETP.GE.U32.AND P1, PT, R7, R5, PT ;  /* 0x000000050700720c */ /* 0x000fda0003f26070 */
[----:B------:R-:W-:Y:S01]  /*0170*/  @!P1 IMAD R2, R5, 0x4, R0 ;  /* 0x0000000405029824 */ /* 0x000fe200078e0200 */
[----:B0-----:R-:W-:Y:S05]  /*0180*/  @!P1 LDS R3, [R0] ;  /* 0x0000000000039984 */ /* 0x001fea0000000800 */
[----:B------:R-:W0:Y:S02]  /*0190*/  @!P1 LDS R2, [R2] ;  /* 0x0000000002029984 */ /* 0x000e240000000800 */
[----:B0-----:R-:W-:-:S05]  /*01a0*/  @!P1 IMAD.IADD R3, R2, 0x1, R3 ;  /* 0x0000000102039824 */ /* 0x001fca00078e0203 */
[----:B------:R1:W-:Y:S01]  /*01b0*/  @!P1 STS [R0], R3 ;  /* 0x0000000300009388 */ /* 0x0003e20000000800 */
[----:B------:R-:W-:Y:S01]  /*01c0*/  BAR.SYNC.DEFER_BLOCKING 0x0 ;  /* 0x0000000000007b1d */ /* 0x000fe20000010000 */
[----:B------:R-:W-:Y:S01]  /*01d0*/  ISETP.GT.U32.AND P1, PT, R4, 0x3, PT ;  /* 0x000000030400780c */ /* 0x000fe20003f24070 */
[----:B------:R-:W-:-:S12]  /*01e0*/  IMAD.MOV.U32 R4, RZ, RZ, R5 ;  /* 0x000000ffff047224 */ /* 0x000fd800078e0005 */
[----:B-1----:R-:W-:Y:S05]  /*01f0*/  @P1 BRA `(.L_x_1) ;  /* 0xfffffffc00d41947 */ /* 0x002fea000383ffff */
.L_x_0:
[----:B------:R-:W-:Y:S05]  /*0200*/  @P0 EXIT ;  /* 0x000000000000094d */ /* 0x000fea0003800000 */
[----:B------:R-:W1:Y:S01]  /*0210*/  S2UR UR5, SR_CgaCtaId ;  /* 0x00000000000579c3 */ /* 0x000e620000008800 */
[----:B------:R-:W-:-:S07]  /*0220*/  UMOV UR4, 0x400 ;  /* 0x0000040000047882 */ /* 0x000fce0000000000 */
[----:B0-----:R-:W0:Y:S01]  /*0230*/  LDC.64 R2, c[0x0][0x388] ;  /* 0x0000e200ff027b82 */ /* 0x001e220000000a00 */
[----:B-1----:R-:W-:-:S09]  /*0240*/  ULEA UR4, UR5, UR4, 0x18 ;  /* 0x0000000405047291 */ /* 0x002fd2000f8ec0ff */
[----:B------:R-:W0:Y:S04]  /*0250*/  LDS R5, [UR4] ;  /* 0x00000004ff057984 */ /* 0x000e280008000800 */
[----:B0-----:R-:W-:Y:S01]  /*0260*/  REDG.E.ADD.STRONG.GPU desc[UR6][R2.64], R5 ;  /* 0x000000050200798e */ /* 0x001fe2000c12e106 */
[----:B------:R-:W-:Y:S05]  /*0270*/  EXIT ;  /* 0x000000000000794d */ /* 0x000fea0003800000 */
.L_x_2:
[----:B------:R-:W-:-:S00]  /*0280*/  BRA `(.L_x_2) ;  /* 0xfffffffc00fc7947 */ /* 0x000fc0000383ffff */
[----:B------:R-:W-:-:S00]  /*0290*/  NOP ;  /* 0x0000000000007918 */ /* 0x000fc00000000000 */
        /* <DEDUP_REMOVED lines=14> */
.L_x_3:


//--------------------- .nv.shared._Z15reductionKernelPiS_i --------------------------
	.section	.nv.shared._Z15reductionKernelPiS_i,"aw",@nobits
	.sectionflags	@""
	.align	4
.nv.shared._Z15reductionKernelPiS_i:
	.zero		2048


//--------------------- .nv.shared.reserved.0     --------------------------
	.section	.nv.shared.reserved.0,"aw",@nobits
	.weak		__nv_reservedSMEM_offset_0_alias
	.size		__nv_reservedSMEM_offset_0_alias, 0, 64
	.other		__nv_reservedSMEM_offset_0_alias,@"STO_CUDA_RESERVED_SHARED STV_DEFAULT"
__nv_reservedSMEM_offset_0_alias:
	.zero		0
	.zero		64


//--------------------- .nv.constant0._Z15reductionKernelPiS_i --------------------------
	.section	.nv.constant0._Z15reductionKernelPiS_i,"a",@progbits
	.sectionflags	@""
	.align	4
.nv.constant0._Z15reductionKernelPiS_i:
	.zero		916


//--------------------- SYMBOLS --------------------------

	.type		.nv.reservedSmem.offset0,@object
	.size		.nv.reservedSmem.offset0,0x4
	.type		.nv.reservedSmem.cap,@object
	.size		.nv.reservedSmem.cap,0x4
